//
// Generated by NVIDIA NVVM Compiler
//
// Compiler Build ID: CL-36424714
// Cuda compilation tools, release 13.0, V13.0.88
// Based on NVVM 20.0.0
//

.version 9.0
.target sm_100
.address_size 64

	// .globl	_Z8diag_mulPKiPiii

.visible .entry _Z8diag_mulPKiPiii(
	.param .u64 .ptr .align 1 _Z8diag_mulPKiPiii_param_0,
	.param .u64 .ptr .align 1 _Z8diag_mulPKiPiii_param_1,
	.param .u32 _Z8diag_mulPKiPiii_param_2,
	.param .u32 _Z8diag_mulPKiPiii_param_3
)
{
	.reg .pred 	%p<5>;
	.reg .b32 	%r<28>;
	.reg .b64 	%rd<8>;

	ld.param.u64 	%rd1, [_Z8diag_mulPKiPiii_param_0];
	ld.param.u64 	%rd2, [_Z8diag_mulPKiPiii_param_1];
	ld.param.u32 	%r7, [_Z8diag_mulPKiPiii_param_2];
	ld.param.u32 	%r8, [_Z8diag_mulPKiPiii_param_3];
	mov.u32 	%r9, %ctaid.x;
	mov.u32 	%r10, %ntid.x;
	mov.u32 	%r11, %tid.x;
	mad.lo.s32 	%r1, %r9, %r10, %r11;
	mul.lo.s32 	%r12, %r7, %r7;
	setp.ge.s32 	%p1, %r1, %r12;
	@%p1 bra 	$L__BB0_4;
	shl.b32 	%r2, %r7, 1;
	mov.b32 	%r26, 0;
	mov.u32 	%r27, %r26;
$L__BB0_2:
	mov.u32 	%r4, %r27;
	mov.u32 	%r3, %r26;
	setp.lt.s32 	%p2, %r3, %r7;
	add.s32 	%r26, %r3, 1;
	not.b32 	%r14, %r3;
	add.s32 	%r15, %r2, %r14;
	selp.b32 	%r16, %r26, %r15, %p2;
	add.s32 	%r27, %r16, %r4;
	setp.ge.s32 	%p3, %r1, %r27;
	@%p3 bra 	$L__BB0_2;
	setp.lt.s32 	%p4, %r3, %r7;
	sub.s32 	%r17, %r1, %r4;
	sub.s32 	%r18, %r3, %r7;
	add.s32 	%r19, %r18, 1;
	selp.b32 	%r20, 0, %r19, %p4;
	add.s32 	%r21, %r17, %r20;
	sub.s32 	%r22, %r3, %r21;
	mad.lo.s32 	%r23, %r21, %r7, %r22;
	cvta.to.global.u64 	%rd3, %rd1;
	mul.wide.s32 	%rd4, %r23, 4;
	add.s64 	%rd5, %rd3, %rd4;
	ld.global.u32 	%r24, [%rd5];
	mul.lo.s32 	%r25, %r24, %r8;
	cvta.to.global.u64 	%rd6, %rd2;
	add.s64 	%rd7, %rd6, %rd4;
	st.global.u32 	[%rd7], %r25;
$L__BB0_4:
	ret;

}


// ===== COMPILED SASS (sm_100) =====

	.target	sm_100

	.elftype	@"ET_EXEC"


//--------------------- .note.nv.tkinfo           --------------------------
	.section	.note.nv.tkinfo,"",@"SHT_NOTE"
	.sectionflags	@"SHF_NOTE_NV_TKINFO"
	.tkinfo
        /*0018*/ 	.word	0x00000002
        /*0030*/ 	.string	""
        /*0030*/ 	.string	"ptxas"
        /*0030*/ 	.string	"Cuda compilation tools, release 13.0, V13.0.88"
        /*0030*/ 	.string	"Build cuda_13.0.r13.0/compiler.36424714_0"
        /*0030*/ 	.string	"-arch sm_100 -m 64 "



//--------------------- .note.nv.cuinfo           --------------------------
	.section	.note.nv.cuinfo,"",@"SHT_NOTE"
	.sectionflags	@"SHF_NOTE_NV_CUINFO"
        /*0018*/ 	.short	0x0002
        /*001a*/ 	.short	0x0064
        /*001c*/ 	.short	0x0082
	.zero		2


//--------------------- .nv.info                  --------------------------
	.section	.nv.info,"",@"SHT_CUDA_INFO"
	.align	4


	//----- nvinfo : EIATTR_REGCOUNT
	.align		4
        /*0000*/ 	.byte	0x04, 0x2f
        /*0002*/ 	.short	(.L_1 - .L_0)
	.align		4
.L_0:
        /*0004*/ 	.word	index@(_Z8diag_mulPKiPiii)
        /*0008*/ 	.word	0x0000000b


	//----- nvinfo : EIATTR_FRAME_SIZE
	.align		4
.L_1:
        /*000c*/ 	.byte	0x04, 0x11
        /*000e*/ 	.short	(.L_3 - .L_2)
	.align		4
.L_2:
        /*0010*/ 	.word	index@(_Z8diag_mulPKiPiii)
        /*0014*/ 	.word	0x00000000


	//----- nvinfo : EIATTR_MIN_STACK_SIZE
	.align		4
.L_3:
        /*0018*/ 	.byte	0x04, 0x12
        /*001a*/ 	.short	(.L_5 - .L_4)
	.align		4
.L_4:
        /*001c*/ 	.word	index@(_Z8diag_mulPKiPiii)
        /*0020*/ 	.word	0x00000000
.L_5:


//--------------------- .nv.compat                --------------------------
	.section	.nv.compat,"",@"SHT_CUDA_COMPAT_INFO"
	.align	4
        /*0000*/ 	.byte	0x02, 0x09, 0x00, 0x00, 0x02, 0x02, 0x01, 0x00, 0x02, 0x05, 0x05, 0x00, 0x03, 0x07, 0x01, 0x01
        /*0010*/ 	.byte	0x02, 0x03, 0x00, 0x00, 0x02, 0x06, 0x01, 0x00, 0x04, 0x0b, 0x08, 0x00, 0x09, 0x00, 0x00, 0x00
        /*0020*/ 	.byte	0x00, 0x00, 0x00, 0x00


//--------------------- .nv.info._Z8diag_mulPKiPiii --------------------------
	.section	.nv.info._Z8diag_mulPKiPiii,"",@"SHT_CUDA_INFO"
	.sectionflags	@""
	.align	4


	//----- nvinfo : EIATTR_CUDA_API_VERSION
	.align		4
        /*0000*/ 	.byte	0x04, 0x37
        /*0002*/ 	.short	(.L_7 - .L_6)
.L_6:
        /*0004*/ 	.word	0x00000082


	//----- nvinfo : EIATTR_KPARAM_INFO
	.align		4
.L_7:
        /*0008*/ 	.byte	0x04, 0x17
        /*000a*/ 	.short	(.L_9 - .L_8)
.L_8:
        /*000c*/ 	.word	0x00000000
        /*0010*/ 	.short	0x0003
        /*0012*/ 	.short	0x0014
        /*0014*/ 	.byte	0x00, 0xf0, 0x11, 0x00


	//----- nvinfo : EIATTR_KPARAM_INFO
	.align		4
.L_9:
        /*0018*/ 	.byte	0x04, 0x17
        /*001a*/ 	.short	(.L_11 - .L_10)
.L_10:
        /*001c*/ 	.word	0x00000000
        /*0020*/ 	.short	0x0002
        /*0022*/ 	.short	0x0010
        /*0024*/ 	.byte	0x00, 0xf0, 0x11, 0x00


	//----- nvinfo : EIATTR_KPARAM_INFO
	.align		4
.L_11:
        /*0028*/ 	.byte	0x04, 0x17
        /*002a*/ 	.short	(.L_13 - .L_12)
.L_12:
        /*002c*/ 	.word	0x00000000
        /*0030*/ 	.short	0x0001
        /*0032*/ 	.short	0x0008
        /*0034*/ 	.byte	0x00, 0xf5, 0x21, 0x00


	//----- nvinfo : EIATTR_KPARAM_INFO
	.align		4
.L_13:
        /*0038*/ 	.byte	0x04, 0x17
        /*003a*/ 	.short	(.L_15 - .L_14)
.L_14:
        /*003c*/ 	.word	0x00000000
        /*0040*/ 	.short	0x0000
        /*0042*/ 	.short	0x0000
        /*0044*/ 	.byte	0x00, 0xf5, 0x21, 0x00


	//----- nvinfo : EIATTR_SPARSE_MMA_MASK
	.align		4
.L_15:
        /*0048*/ 	.byte	0x03, 0x50
        /*004a*/ 	.short	0x0000


	//----- nvinfo : EIATTR_MAXREG_COUNT
	.align		4
        /*004c*/ 	.byte	0x03, 0x1b
        /*004e*/ 	.short	0x00ff


	//----- nvinfo : EIATTR_MERCURY_ISA_VERSION
	.align		4
        /*0050*/ 	.byte	0x03, 0x5f
        /*0052*/ 	.short	0x0101


	//----- nvinfo : EIATTR_VRC_CTA_INIT_COUNT
	.align		4
        /*0054*/ 	.byte	0x02, 0x4a
	.zero		1
	.zero		1


	//----- nvinfo : EIATTR_EXIT_INSTR_OFFSETS
	.align		4
        /*0058*/ 	.byte	0x04, 0x1c
        /*005a*/ 	.short	(.L_17 - .L_16)


	//   ....[0]....
.L_16:
        /*005c*/ 	.word	0x00000080


	//   ....[1]....
        /*0060*/ 	.word	0x00000250


	//----- nvinfo : EIATTR_CRS_STACK_SIZE
	.align		4
.L_17:
        /*0064*/ 	.byte	0x04, 0x1e
        /*0066*/ 	.short	(.L_19 - .L_18)
.L_18:
        /*0068*/ 	.word	0x00000000


	//----- nvinfo : EIATTR_CBANK_PARAM_SIZE
	.align		4
.L_19:
        /*006c*/ 	.byte	0x03, 0x19
        /*006e*/ 	.short	0x0018


	//----- nvinfo : EIATTR_PARAM_CBANK
	.align		4
        /*0070*/ 	.byte	0x04, 0x0a
        /*0072*/ 	.short	(.L_21 - .L_20)
	.align		4
.L_20:
        /*0074*/ 	.word	index@(.nv.constant0._Z8diag_mulPKiPiii)
        /*0078*/ 	.short	0x0380
        /*007a*/ 	.short	0x0018


	//----- nvinfo : EIATTR_SW_WAR
	.align		4
.L_21:
        /*007c*/ 	.byte	0x04, 0x36
        /*007e*/ 	.short	(.L_23 - .L_22)
.L_22:
        /*0080*/ 	.word	0x00000008
.L_23:


//--------------------- .nv.callgraph             --------------------------
	.section	.nv.callgraph,"",@"SHT_CUDA_CALLGRAPH"
	.align	4
	.sectionentsize	8
	.align		4
        /*0000*/ 	.word	0x00000000
	.align		4
        /*0004*/ 	.word	0xffffffff
	.align		4
        /*0008*/ 	.word	0x00000000
	.align		4
        /*000c*/ 	.word	0xfffffffe
	.align		4
        /*0010*/ 	.word	0x00000000
	.align		4
        /*0014*/ 	.word	0xfffffffd
	.align		4
        /*0018*/ 	.word	0x00000000
	.align		4
        /*001c*/ 	.word	0xfffffffc


//--------------------- .text._Z8diag_mulPKiPiii  --------------------------
	.section	.text._Z8diag_mulPKiPiii,"ax",@progbits
	.align	128
        .global         _Z8diag_mulPKiPiii
        .type           _Z8diag_mulPKiPiii,@function
        .size           _Z8diag_mulPKiPiii,(.L_x_3 - _Z8diag_mulPKiPiii)
        .other          _Z8diag_mulPKiPiii,@"STO_CUDA_ENTRY STV_DEFAULT"
_Z8diag_mulPKiPiii:
.text._Z8diag_mulPKiPiii:
[----:B------:R-:W-:Y:S01]  /*0000*/  LDC R1, c[0x0][0x37c] ;  /* 0x0000df00ff017b82 */ /* 0x000fe20000000800 */
[----:B------:R-:W0:Y:S07]  /*0010*/  S2R R3, SR_TID.X ;  /* 0x0000000000037919 */ /* 0x000e2e0000002100 */
[----:B------:R-:W0:Y:S08]  /*0020*/  S2UR UR4, SR_CTAID.X ;  /* 0x00000000000479c3 */ /* 0x000e300000002500 */
[----:B------:R-:W0:Y:S08]  /*0030*/  LDC R0, c[0x0][0x360] ;  /* 0x0000d800ff007b82 */ /* 0x000e300000000800 */
[----:B------:R-:W1:Y:S01]  /*0040*/  LDC R7, c[0x0][0x390] ;  /* 0x0000e400ff077b82 */ /* 0x000e620000000800 */
[----:B0-----:R-:W-:-:S02]  /*0050*/  IMAD R0, R0, UR4, R3 ;  /* 0x0000000400007c24 */ /* 0x001fc4000f8e0203 */
[----:B-1----:R-:W-:-:S05]  /*0060*/  IMAD R3, R7, R7, RZ ;  /* 0x0000000707037224 */ /* 0x002fca00078e02ff */
[----:B------:R-:W-:-:S13]  /*0070*/  ISETP.GE.AND P0, PT, R0, R3, PT ;  /* 0x000000030000720c */ /* 0x000fda0003f06270 */
[----:B------:R-:W-:Y:S05]  /*0080*/  @P0 EXIT ;  /* 0x000000000000094d */ /* 0x000fea0003800000 */
[----:B------:R-:W-:Y:S01]  /*0090*/  BSSY.RECONVERGENT B0, `(.L_x_0) ;  /* 0x000000e000007945 */ /* 0x000fe20003800200 */
[----:B------:R-:W-:Y:S01]  /*00a0*/  CS2R R2, SRZ ;  /* 0x0000000000027805 */ /* 0x000fe2000001ff00 */
[----:B------:R-:W0:Y:S06]  /*00b0*/  LDCU.64 UR4, c[0x0][0x358] ;  /* 0x00006b00ff0477ac */ /* 0x000e2c0008000a00 */
.L_x_1:
[----:B------:R-:W-:Y:S01]  /*00c0*/  LOP3.LUT R5, RZ, R2, RZ, 0x33, !PT ;  /* 0x00000002ff057212 */ /* 0x000fe200078e33ff */
[C---:B------:R-:W-:Y:S01]  /*00d0*/  VIADD R4, R2.reuse, 0x1 ;  /* 0x0000000102047836 */ /* 0x040fe20000000000 */
[----:B------:R-:W-:Y:S02]  /*00e0*/  ISETP.GE.AND P0, PT, R2, R7, PT ;  /* 0x000000070200720c */ /* 0x000fe40003f06270 */
[----:B------:R-:W-:Y:S01]  /*00f0*/  MOV R8, R3 ;  /* 0x0000000300087202 */ /* 0x000fe20000000f00 */
[----:B------:R-:W-:-:S05]  /*0100*/  IMAD R5, R7, 0x2, R5 ;  /* 0x0000000207057824 */ /* 0x000fca00078e0205 */
[----:B------:R-:W-:-:S05]  /*0110*/  SEL R6, R4, R5, !P0 ;  /* 0x0000000504067207 */ /* 0x000fca0004000000 */
[----:B------:R-:W-:Y:S01]  /*0120*/  IMAD.IADD R3, R6, 0x1, R3 ;  /* 0x0000000106037824 */ /* 0x000fe200078e0203 */
[----:B------:R-:W-:Y:S01]  /*0130*/  MOV R6, R2 ;  /* 0x0000000200067202 */ /* 0x000fe20000000f00 */
[----:B------:R-:W-:-:S03]  /*0140*/  IMAD.MOV.U32 R2, RZ, RZ, R4 ;  /* 0x000000ffff027224 */ /* 0x000fc600078e0004 */
[----:B------:R-:W-:-:S13]  /*0150*/  ISETP.GE.AND P1, PT, R0, R3, PT ;  /* 0x000000030000720c */ /* 0x000fda0003f26270 */
[----:B------:R-:W-:Y:S05]  /*0160*/  @P1 BRA `(.L_x_1) ;  /* 0xfffffffc00d41947 */ /* 0x000fea000383ffff */
[----:B0-----:R-:W-:Y:S05]  /*0170*/  BSYNC.RECONVERGENT B0 ;  /* 0x0000000000007941 */ /* 0x001fea0003800200 */
.L_x_0:
[----:B------:R-:W0:Y:S01]  /*0180*/  LDC.64 R2, c[0x0][0x380] ;  /* 0x0000e000ff027b82 */ /* 0x000e220000000a00 */
[----:B------:R-:W-:Y:S01]  /*0190*/  IADD3 R4, PT, PT, R6, 0x1, -R7 ;  /* 0x0000000106047810 */ /* 0x000fe20007ffe807 */
[----:B------:R-:W1:Y:S03]  /*01a0*/  LDCU UR6, c[0x0][0x394] ;  /* 0x00007280ff0677ac */ /* 0x000e660008000800 */
[----:B------:R-:W-:-:S04]  /*01b0*/  SEL R5, R4, RZ, P0 ;  /* 0x000000ff04057207 */ /* 0x000fc80000000000 */
[----:B------:R-:W-:-:S04]  /*01c0*/  IADD3 R5, PT, PT, R5, R0, -R8 ;  /* 0x0000000005057210 */ /* 0x000fc80007ffe808 */
[----:B------:R-:W-:-:S05]  /*01d0*/  IADD3 R0, PT, PT, -R5, R6, RZ ;  /* 0x0000000605007210 */ /* 0x000fca0007ffe1ff */
[----:B------:R-:W-:Y:S02]  /*01e0*/  IMAD R7, R5, R7, R0 ;  /* 0x0000000705077224 */ /* 0x000fe400078e0200 */
[----:B------:R-:W2:Y:S02]  /*01f0*/  LDC.64 R4, c[0x0][0x388] ;  /* 0x0000e200ff047b82 */ /* 0x000ea40000000a00 */
[----:B0-----:R-:W-:-:S06]  /*0200*/  IMAD.WIDE R2, R7, 0x4, R2 ;  /* 0x0000000407027825 */ /* 0x001fcc00078e0202 */
[----:B------:R-:W1:Y:S01]  /*0210*/  LDG.E R2, desc[UR4][R2.64] ;  /* 0x0000000402027981 */ /* 0x000e62000c1e1900 */
[----:B--2---:R-:W-:-:S04]  /*0220*/  IMAD.WIDE R4, R7, 0x4, R4 ;  /* 0x0000000407047825 */ /* 0x004fc800078e0204 */
[----:B-1----:R-:W-:-:S05]  /*0230*/  IMAD R7, R2, UR6, RZ ;  /* 0x0000000602077c24 */ /* 0x002fca000f8e02ff */
[----:B------:R-:W-:Y:S01]  /*0240*/  STG.E desc[UR4][R4.64], R7 ;  /* 0x0000000704007986 */ /* 0x000fe2000c101904 */
[----:B------:R-:W-:Y:S05]  /*0250*/  EXIT ;  /* 0x000000000000794d */ /* 0x000fea0003800000 */
.L_x_2:
[----:B------:R-:W-:-:S00]  /*0260*/  BRA `(.L_x_2) ;  /* 0xfffffffc00fc7947 */ /* 0x000fc0000383ffff */
[----:B------:R-:W-:-:S00]  /*0270*/  NOP ;  /* 0x0000000000007918 */ /* 0x000fc00000000000 */
        /* <DEDUP_REMOVED lines=8> */
.L_x_3:


//--------------------- .nv.shared.reserved.0     --------------------------
	.section	.nv.shared.reserved.0,"aw",@nobits
	.weak		__nv_reservedSMEM_offset_0_alias
	.size		__nv_reservedSMEM_offset_0_alias, 0, 64
	.other		__nv_reservedSMEM_offset_0_alias,@"STO_CUDA_RESERVED_SHARED STV_DEFAULT"
__nv_reservedSMEM_offset_0_alias:
	.zero		0
	.zero		64


//--------------------- .nv.constant0._Z8diag_mulPKiPiii --------------------------
	.section	.nv.constant0._Z8diag_mulPKiPiii,"a",@progbits
	.sectionflags	@""
	.align	4
.nv.constant0._Z8diag_mulPKiPiii:
	.zero		920


//--------------------- SYMBOLS --------------------------

	.type		.nv.reservedSmem.offset0,@object
	.size		.nv.reservedSmem.offset0,0x4
